//
// Generated by NVIDIA NVVM Compiler
//
// Compiler Build ID: CL-36424714
// Cuda compilation tools, release 13.0, V13.0.88
// Based on NVVM 20.0.0
//

.version 9.0
.target sm_100
.address_size 64

	// .globl	_Z12printIndicesv
.extern .func  (.param .b32 func_retval0) vprintf
(
	.param .b64 vprintf_param_0,
	.param .b64 vprintf_param_1
)
;
.global .align 1 .b8 $str[46] = {66, 108, 111, 99, 107, 58, 32, 37, 100, 32, 124, 32, 76, 111, 99, 97, 108, 32, 84, 104, 114, 101, 97, 100, 58, 32, 37, 100, 32, 124, 32, 71, 76, 79, 66, 65, 76, 32, 73, 68, 58, 32, 37, 100, 10};

.visible .entry _Z12printIndicesv()
{
	.local .align 8 .b8 	__local_depot0[16];
	.reg .b64 	%SP;
	.reg .b64 	%SPL;
	.reg .b32 	%r<7>;
	.reg .b64 	%rd<5>;

	mov.u64 	%SPL, __local_depot0;
	cvta.local.u64 	%SP, %SPL;
	add.u64 	%rd1, %SP, 0;
	add.u64 	%rd2, %SPL, 0;
	mov.u32 	%r1, %tid.x;
	mov.u32 	%r2, %ctaid.x;
	mov.u32 	%r3, %ntid.x;
	mad.lo.s32 	%r4, %r2, %r3, %r1;
	st.local.v2.u32 	[%rd2], {%r2, %r1};
	st.local.u32 	[%rd2+8], %r4;
	mov.u64 	%rd3, $str;
	cvta.global.u64 	%rd4, %rd3;
	{ // callseq 0, 0
	.param .b64 param0;
	st.param.b64 	[param0], %rd4;
	.param .b64 param1;
	st.param.b64 	[param1], %rd1;
	.param .b32 retval0;
	call.uni (retval0), 
	vprintf, 
	(
	param0, 
	param1
	);
	ld.param.b32 	%r5, [retval0];
	} // callseq 0
	ret;

}


// ===== COMPILED SASS (sm_100) =====

	.target	sm_100

	.elftype	@"ET_EXEC"


//--------------------- .note.nv.tkinfo           --------------------------
	.section	.note.nv.tkinfo,"",@"SHT_NOTE"
	.sectionflags	@"SHF_NOTE_NV_TKINFO"
	.tkinfo
        /*0018*/ 	.word	0x00000002
        /*0030*/ 	.string	""
        /*0030*/ 	.string	"ptxas"
        /*0030*/ 	.string	"Cuda compilation tools, release 13.0, V13.0.88"
        /*0030*/ 	.string	"Build cuda_13.0.r13.0/compiler.36424714_0"
        /*0030*/ 	.string	"-arch sm_100 -m 64 "



//--------------------- .note.nv.cuinfo           --------------------------
	.section	.note.nv.cuinfo,"",@"SHT_NOTE"
	.sectionflags	@"SHF_NOTE_NV_CUINFO"
        /*0018*/ 	.short	0x0002
        /*001a*/ 	.short	0x0064
        /*001c*/ 	.short	0x0082
	.zero		2


//--------------------- .nv.info                  --------------------------
	.section	.nv.info,"",@"SHT_CUDA_INFO"
	.align	4


	//----- nvinfo : EIATTR_REGCOUNT
	.align		4
        /*0000*/ 	.byte	0x04, 0x2f
        /*0002*/ 	.short	(.L_2 - .L_1)
	.align		4
.L_1:
        /*0004*/ 	.word	index@(_Z12printIndicesv)
        /*0008*/ 	.word	0x00000018


	//----- nvinfo : EIATTR_FRAME_SIZE
	.align		4
.L_2:
        /*000c*/ 	.byte	0x04, 0x11
        /*000e*/ 	.short	(.L_4 - .L_3)
	.align		4
.L_3:
        /*0010*/ 	.word	index@(_Z12printIndicesv)
        /*0014*/ 	.word	0x00000010


	//----- nvinfo : EIATTR_MIN_STACK_SIZE
	.align		4
.L_4:
        /*0018*/ 	.byte	0x04, 0x12
        /*001a*/ 	.short	(.L_6 - .L_5)
	.align		4
.L_5:
        /*001c*/ 	.word	index@(_Z12printIndicesv)
        /*0020*/ 	.word	0x00000010
.L_6:


//--------------------- .nv.compat                --------------------------
	.section	.nv.compat,"",@"SHT_CUDA_COMPAT_INFO"
	.align	4
        /*0000*/ 	.byte	0x02, 0x09, 0x00, 0x00, 0x02, 0x02, 0x01, 0x00, 0x02, 0x05, 0x05, 0x00, 0x03, 0x07, 0x01, 0x01
        /*0010*/ 	.byte	0x02, 0x03, 0x00, 0x00, 0x02, 0x06, 0x01, 0x00, 0x04, 0x0b, 0x08, 0x00, 0x09, 0x00, 0x00, 0x00
        /*0020*/ 	.byte	0x00, 0x00, 0x00, 0x00


//--------------------- .nv.info._Z12printIndicesv --------------------------
	.section	.nv.info._Z12printIndicesv,"",@"SHT_CUDA_INFO"
	.sectionflags	@""
	.align	4


	//----- nvinfo : EIATTR_CUDA_API_VERSION
	.align		4
        /*0000*/ 	.byte	0x04, 0x37
        /*0002*/ 	.short	(.L_8 - .L_7)
.L_7:
        /*0004*/ 	.word	0x00000082


	//----- nvinfo : EIATTR_SPARSE_MMA_MASK
	.align		4
.L_8:
        /*0008*/ 	.byte	0x03, 0x50
        /*000a*/ 	.short	0x0000


	//----- nvinfo : EIATTR_MAXREG_COUNT
	.align		4
        /*000c*/ 	.byte	0x03, 0x1b
        /*000e*/ 	.short	0x00ff


	//----- nvinfo : EIATTR_EXTERNS
	.align		4
        /*0010*/ 	.byte	0x04, 0x0f
        /*0012*/ 	.short	(.L_10 - .L_9)


	//   ....[0]....
	.align		4
.L_9:
        /*0014*/ 	.word	index@(vprintf)


	//----- nvinfo : EIATTR_MERCURY_ISA_VERSION
	.align		4
.L_10:
        /*0018*/ 	.byte	0x03, 0x5f
        /*001a*/ 	.short	0x0101


	//----- nvinfo : EIATTR_VRC_CTA_INIT_COUNT
	.align		4
        /*001c*/ 	.byte	0x02, 0x4a
	.zero		1
	.zero		1


	//----- nvinfo : EIATTR_SYSCALL_OFFSETS
	.align		4
        /*0020*/ 	.byte	0x04, 0x46
        /*0022*/ 	.short	(.L_12 - .L_11)


	//   ....[0]....
.L_11:
        /*0024*/ 	.word	0x00000120


	//----- nvinfo : EIATTR_EXIT_INSTR_OFFSETS
	.align		4
.L_12:
        /*0028*/ 	.byte	0x04, 0x1c
        /*002a*/ 	.short	(.L_14 - .L_13)


	//   ....[0]....
.L_13:
        /*002c*/ 	.word	0x00000130


	//----- nvinfo : EIATTR_SW_WAR
	.align		4
.L_14:
        /*0030*/ 	.byte	0x04, 0x36
        /*0032*/ 	.short	(.L_16 - .L_15)
.L_15:
        /*0034*/ 	.word	0x00000008
.L_16:


//--------------------- .nv.callgraph             --------------------------
	.section	.nv.callgraph,"",@"SHT_CUDA_CALLGRAPH"
	.align	4
	.sectionentsize	8
	.align		4
        /*0000*/ 	.word	0x00000000
	.align		4
        /*0004*/ 	.word	0xffffffff
	.align		4
        /*0008*/ 	.word	index@(_Z12printIndicesv)
	.align		4
        /*000c*/ 	.word	index@(vprintf)
	.align		4
        /*0010*/ 	.word	0x00000000
	.align		4
        /*0014*/ 	.word	0xfffffffe
	.align		4
        /*0018*/ 	.word	0x00000000
	.align		4
        /*001c*/ 	.word	0xfffffffd
	.align		4
        /*0020*/ 	.word	0x00000000
	.align		4
        /*0024*/ 	.word	0xfffffffc


//--------------------- .nv.constant4             --------------------------
	.section	.nv.constant4,"a",@progbits
	.align	8
	.align		8
.nv.constant4:
        /*0000*/ 	.dword	vprintf
	.align		8
        /*0008*/ 	.dword	$str


//--------------------- .text._Z12printIndicesv   --------------------------
	.section	.text._Z12printIndicesv,"ax",@progbits
	.align	128
        .global         _Z12printIndicesv
        .type           _Z12printIndicesv,@function
        .size           _Z12printIndicesv,(.L_x_2 - _Z12printIndicesv)
        .other          _Z12printIndicesv,@"STO_CUDA_ENTRY STV_DEFAULT"
_Z12printIndicesv:
.text._Z12printIndicesv:
[----:B------:R-:W0:Y:S01]  /*0000*/  LDC R1, c[0x0][0x37c] ;  /* 0x0000df00ff017b82 */ /* 0x000e220000000800 */
[----:B------:R-:W1:Y:S01]  /*0010*/  S2R R9, SR_TID.X ;  /* 0x0000000000097919 */ /* 0x000e620000002100 */
[----:B------:R-:W2:Y:S01]  /*0020*/  LDCU UR5, c[0x0][0x2fc] ;  /* 0x00005f80ff0577ac */ /* 0x000ea20008000800 */
[----:B------:R-:W-:Y:S01]  /*0030*/  MOV R2, 0x0 ;  /* 0x0000000000027802 */ /* 0x000fe20000000f00 */
[----:B0-----:R-:W-:Y:S01]  /*0040*/  VIADD R1, R1, 0xfffffff0 ;  /* 0xfffffff001017836 */ /* 0x001fe20000000000 */
[----:B------:R-:W1:Y:S01]  /*0050*/  S2R R8, SR_CTAID.X ;  /* 0x0000000000087919 */ /* 0x000e620000002500 */
[----:B------:R-:W1:Y:S03]  /*0060*/  LDCU UR6, c[0x0][0x360] ;  /* 0x00006c00ff0677ac */ /* 0x000e660008000800 */
[----:B------:R-:W0:Y:S01]  /*0070*/  LDC.64 R2, c[0x4][R2] ;  /* 0x0100000002027b82 */ /* 0x000e220000000a00 */
[----:B------:R-:W3:Y:S02]  /*0080*/  LDCU UR4, c[0x0][0x2f8] ;  /* 0x00005f00ff0477ac */ /* 0x000ee40008000800 */
[----:B---3--:R-:W-:-:S05]  /*0090*/  IADD3 R6, P0, PT, R1, UR4, RZ ;  /* 0x0000000401067c10 */ /* 0x008fca000ff1e0ff */
[----:B--2---:R-:W-:Y:S02]  /*00a0*/  IMAD.X R7, RZ, RZ, UR5, P0 ;  /* 0x00000005ff077e24 */ /* 0x004fe400080e06ff */
[----:B-1----:R-:W-:Y:S01]  /*00b0*/  IMAD R0, R8, UR6, R9 ;  /* 0x0000000608007c24 */ /* 0x002fe2000f8e0209 */
[----:B------:R1:W-:Y:S01]  /*00c0*/  STL.64 [R1], R8 ;  /* 0x0000000801007387 */ /* 0x0003e20000100a00 */
[----:B------:R-:W2:Y:S03]  /*00d0*/  LDCU.64 UR6, c[0x4][0x8] ;  /* 0x01000100ff0677ac */ /* 0x000ea60008000a00 */
[----:B------:R1:W-:Y:S01]  /*00e0*/  STL [R1+0x8], R0 ;  /* 0x0000080001007387 */ /* 0x0003e20000100800 */
[----:B--2---:R-:W-:Y:S01]  /*00f0*/  IMAD.U32 R4, RZ, RZ, UR6 ;  /* 0x00000006ff047e24 */ /* 0x004fe2000f8e00ff */
[----:B01----:R-:W-:-:S07]  /*0100*/  MOV R5, UR7 ;  /* 0x0000000700057c02 */ /* 0x003fce0008000f00 */
[----:B------:R-:W-:-:S07]  /*0110*/  LEPC R20, `(.L_x_0) ;  /* 0x000000001014794e */ /* 0x000fce0000000000 */
[----:B------:R-:W-:Y:S05]  /*0120*/  CALL.ABS.NOINC R2 ;  /* 0x0000000002007343 */ /* 0x000fea0003c00000 */
.L_x_0:
[----:B------:R-:W-:Y:S05]  /*0130*/  EXIT ;  /* 0x000000000000794d */ /* 0x000fea0003800000 */
.L_x_1:
[----:B------:R-:W-:-:S00]  /*0140*/  BRA `(.L_x_1) ;  /* 0xfffffffc00fc7947 */ /* 0x000fc0000383ffff */
[----:B------:R-:W-:-:S00]  /*0150*/  NOP ;  /* 0x0000000000007918 */ /* 0x000fc00000000000 */
        /* <DEDUP_REMOVED lines=10> */
.L_x_2:


//--------------------- .nv.global.init           --------------------------
	.section	.nv.global.init,"aw",@progbits
.nv.global.init:
	.type		$str,@object
	.size		$str,(.L_0 - $str)
$str:
        /*0000*/ 	.byte	0x42, 0x6c, 0x6f, 0x63, 0x6b, 0x3a, 0x20, 0x25, 0x64, 0x20, 0x7c, 0x20, 0x4c, 0x6f, 0x63, 0x61
        /*0010*/ 	.byte	0x6c, 0x20, 0x54, 0x68, 0x72, 0x65, 0x61, 0x64, 0x3a, 0x20, 0x25, 0x64, 0x20, 0x7c, 0x20, 0x47
        /*0020*/ 	.byte	0x4c, 0x4f, 0x42, 0x41, 0x4c, 0x20, 0x49, 0x44, 0x3a, 0x20, 0x25, 0x64, 0x0a, 0x00
.L_0:


//--------------------- .nv.shared.reserved.0     --------------------------
	.section	.nv.shared.reserved.0,"aw",@nobits
	.weak		__nv_reservedSMEM_offset_0_alias
	.size		__nv_reservedSMEM_offset_0_alias, 0, 64
	.other		__nv_reservedSMEM_offset_0_alias,@"STO_CUDA_RESERVED_SHARED STV_DEFAULT"
__nv_reservedSMEM_offset_0_alias:
	.zero		0
	.zero		64


//--------------------- .nv.constant0._Z12printIndicesv --------------------------
	.section	.nv.constant0._Z12printIndicesv,"a",@progbits
	.sectionflags	@""
	.align	4
.nv.constant0._Z12printIndicesv:
	.zero		896


//--------------------- SYMBOLS --------------------------

	.type		.nv.reservedSmem.offset0,@object
	.size		.nv.reservedSmem.offset0,0x4
	.type		vprintf,@function
